//
// Generated by NVIDIA NVVM Compiler
//
// Compiler Build ID: CL-36424714
// Cuda compilation tools, release 13.0, V13.0.88
// Based on NVVM 20.0.0
//

.version 9.0
.target sm_100
.address_size 64

	// .globl	_Z8rgb2grayPfS_ll

.visible .entry _Z8rgb2grayPfS_ll(
	.param .u64 .ptr .align 1 _Z8rgb2grayPfS_ll_param_0,
	.param .u64 .ptr .align 1 _Z8rgb2grayPfS_ll_param_1,
	.param .u64 _Z8rgb2grayPfS_ll_param_2,
	.param .u64 _Z8rgb2grayPfS_ll_param_3
)
{
	.reg .pred 	%p<4>;
	.reg .b32 	%r<10>;
	.reg .b32 	%f<5>;
	.reg .b64 	%rd<14>;
	.reg .b64 	%fd<7>;

	ld.param.u64 	%rd3, [_Z8rgb2grayPfS_ll_param_0];
	ld.param.u64 	%rd4, [_Z8rgb2grayPfS_ll_param_1];
	ld.param.u64 	%rd5, [_Z8rgb2grayPfS_ll_param_2];
	ld.param.u64 	%rd6, [_Z8rgb2grayPfS_ll_param_3];
	mov.u32 	%r1, %tid.x;
	mov.u32 	%r2, %ntid.x;
	mov.u32 	%r3, %ctaid.x;
	mad.lo.s32 	%r4, %r2, %r3, %r1;
	cvt.u64.u32 	%rd1, %r4;
	mov.u32 	%r5, %tid.y;
	mov.u32 	%r6, %ntid.y;
	mov.u32 	%r7, %ctaid.y;
	mad.lo.s32 	%r8, %r6, %r7, %r5;
	cvt.u64.u32 	%rd2, %r8;
	setp.le.s64 	%p1, %rd5, %rd1;
	setp.le.s64 	%p2, %rd6, %rd2;
	or.pred  	%p3, %p1, %p2;
	@%p3 bra 	$L__BB0_2;
	cvta.to.global.u64 	%rd8, %rd3;
	cvta.to.global.u64 	%rd9, %rd4;
	mad.lo.s64 	%rd10, %rd5, %rd2, %rd1;
	mad.lo.s64 	%rd11, %rd10, 12, %rd8;
	ld.global.f32 	%f1, [%rd11];
	ld.global.f32 	%f2, [%rd11+4];
	ld.global.f32 	%f3, [%rd11+8];
	cvt.f64.f32 	%fd1, %f1;
	cvt.f64.f32 	%fd2, %f2;
	mul.f64 	%fd3, %fd2, 0d3FE6B851EB851EB8;
	fma.rn.f64 	%fd4, %fd1, 0d3FCAE147AE147AE1, %fd3;
	cvt.f64.f32 	%fd5, %f3;
	fma.rn.f64 	%fd6, %fd5, 0d3FB1EB851EB851EC, %fd4;
	cvt.rn.f32.f64 	%f4, %fd6;
	shl.b64 	%rd12, %rd10, 2;
	add.s64 	%rd13, %rd9, %rd12;
	st.global.f32 	[%rd13], %f4;
$L__BB0_2:
	ret;

}


// ===== COMPILED SASS (sm_100) =====

	.target	sm_100

	.elftype	@"ET_EXEC"


//--------------------- .note.nv.tkinfo           --------------------------
	.section	.note.nv.tkinfo,"",@"SHT_NOTE"
	.sectionflags	@"SHF_NOTE_NV_TKINFO"
	.tkinfo
        /*0018*/ 	.word	0x00000002
        /*0030*/ 	.string	""
        /*0030*/ 	.string	"ptxas"
        /*0030*/ 	.string	"Cuda compilation tools, release 13.0, V13.0.88"
        /*0030*/ 	.string	"Build cuda_13.0.r13.0/compiler.36424714_0"
        /*0030*/ 	.string	"-arch sm_100 -m 64 "



//--------------------- .note.nv.cuinfo           --------------------------
	.section	.note.nv.cuinfo,"",@"SHT_NOTE"
	.sectionflags	@"SHF_NOTE_NV_CUINFO"
        /*0018*/ 	.short	0x0002
        /*001a*/ 	.short	0x0064
        /*001c*/ 	.short	0x0082
	.zero		2


//--------------------- .nv.info                  --------------------------
	.section	.nv.info,"",@"SHT_CUDA_INFO"
	.align	4


	//----- nvinfo : EIATTR_REGCOUNT
	.align		4
        /*0000*/ 	.byte	0x04, 0x2f
        /*0002*/ 	.short	(.L_1 - .L_0)
	.align		4
.L_0:
        /*0004*/ 	.word	index@(_Z8rgb2grayPfS_ll)
        /*0008*/ 	.word	0x00000010


	//----- nvinfo : EIATTR_FRAME_SIZE
	.align		4
.L_1:
        /*000c*/ 	.byte	0x04, 0x11
        /*000e*/ 	.short	(.L_3 - .L_2)
	.align		4
.L_2:
        /*0010*/ 	.word	index@(_Z8rgb2grayPfS_ll)
        /*0014*/ 	.word	0x00000000


	//----- nvinfo : EIATTR_MIN_STACK_SIZE
	.align		4
.L_3:
        /*0018*/ 	.byte	0x04, 0x12
        /*001a*/ 	.short	(.L_5 - .L_4)
	.align		4
.L_4:
        /*001c*/ 	.word	index@(_Z8rgb2grayPfS_ll)
        /*0020*/ 	.word	0x00000000
.L_5:


//--------------------- .nv.compat                --------------------------
	.section	.nv.compat,"",@"SHT_CUDA_COMPAT_INFO"
	.align	4
        /*0000*/ 	.byte	0x02, 0x09, 0x00, 0x00, 0x02, 0x02, 0x01, 0x00, 0x02, 0x05, 0x05, 0x00, 0x03, 0x07, 0x01, 0x01
        /*0010*/ 	.byte	0x02, 0x03, 0x00, 0x00, 0x02, 0x06, 0x01, 0x00, 0x04, 0x0b, 0x08, 0x00, 0x01, 0x00, 0x00, 0x00
        /*0020*/ 	.byte	0x00, 0x00, 0x00, 0x00


//--------------------- .nv.info._Z8rgb2grayPfS_ll --------------------------
	.section	.nv.info._Z8rgb2grayPfS_ll,"",@"SHT_CUDA_INFO"
	.sectionflags	@""
	.align	4


	//----- nvinfo : EIATTR_CUDA_API_VERSION
	.align		4
        /*0000*/ 	.byte	0x04, 0x37
        /*0002*/ 	.short	(.L_7 - .L_6)
.L_6:
        /*0004*/ 	.word	0x00000082


	//----- nvinfo : EIATTR_KPARAM_INFO
	.align		4
.L_7:
        /*0008*/ 	.byte	0x04, 0x17
        /*000a*/ 	.short	(.L_9 - .L_8)
.L_8:
        /*000c*/ 	.word	0x00000000
        /*0010*/ 	.short	0x0003
        /*0012*/ 	.short	0x0018
        /*0014*/ 	.byte	0x00, 0xf0, 0x21, 0x00


	//----- nvinfo : EIATTR_KPARAM_INFO
	.align		4
.L_9:
        /*0018*/ 	.byte	0x04, 0x17
        /*001a*/ 	.short	(.L_11 - .L_10)
.L_10:
        /*001c*/ 	.word	0x00000000
        /*0020*/ 	.short	0x0002
        /*0022*/ 	.short	0x0010
        /*0024*/ 	.byte	0x00, 0xf0, 0x21, 0x00


	//----- nvinfo : EIATTR_KPARAM_INFO
	.align		4
.L_11:
        /*0028*/ 	.byte	0x04, 0x17
        /*002a*/ 	.short	(.L_13 - .L_12)
.L_12:
        /*002c*/ 	.word	0x00000000
        /*0030*/ 	.short	0x0001
        /*0032*/ 	.short	0x0008
        /*0034*/ 	.byte	0x00, 0xf5, 0x21, 0x00


	//----- nvinfo : EIATTR_KPARAM_INFO
	.align		4
.L_13:
        /*0038*/ 	.byte	0x04, 0x17
        /*003a*/ 	.short	(.L_15 - .L_14)
.L_14:
        /*003c*/ 	.word	0x00000000
        /*0040*/ 	.short	0x0000
        /*0042*/ 	.short	0x0000
        /*0044*/ 	.byte	0x00, 0xf5, 0x21, 0x00


	//----- nvinfo : EIATTR_SPARSE_MMA_MASK
	.align		4
.L_15:
        /*0048*/ 	.byte	0x03, 0x50
        /*004a*/ 	.short	0x0000


	//----- nvinfo : EIATTR_MAXREG_COUNT
	.align		4
        /*004c*/ 	.byte	0x03, 0x1b
        /*004e*/ 	.short	0x00ff


	//----- nvinfo : EIATTR_MERCURY_ISA_VERSION
	.align		4
        /*0050*/ 	.byte	0x03, 0x5f
        /*0052*/ 	.short	0x0101


	//----- nvinfo : EIATTR_VRC_CTA_INIT_COUNT
	.align		4
        /*0054*/ 	.byte	0x02, 0x4a
	.zero		1
	.zero		1


	//----- nvinfo : EIATTR_EXIT_INSTR_OFFSETS
	.align		4
        /*0058*/ 	.byte	0x04, 0x1c
        /*005a*/ 	.short	(.L_17 - .L_16)


	//   ....[0]....
.L_16:
        /*005c*/ 	.word	0x000000e0


	//   ....[1]....
        /*0060*/ 	.word	0x000002b0


	//----- nvinfo : EIATTR_CBANK_PARAM_SIZE
	.align		4
.L_17:
        /*0064*/ 	.byte	0x03, 0x19
        /*0066*/ 	.short	0x0020


	//----- nvinfo : EIATTR_PARAM_CBANK
	.align		4
        /*0068*/ 	.byte	0x04, 0x0a
        /*006a*/ 	.short	(.L_19 - .L_18)
	.align		4
.L_18:
        /*006c*/ 	.word	index@(.nv.constant0._Z8rgb2grayPfS_ll)
        /*0070*/ 	.short	0x0380
        /*0072*/ 	.short	0x0020


	//----- nvinfo : EIATTR_SW_WAR
	.align		4
.L_19:
        /*0074*/ 	.byte	0x04, 0x36
        /*0076*/ 	.short	(.L_21 - .L_20)
.L_20:
        /*0078*/ 	.word	0x00000008
.L_21:


//--------------------- .nv.callgraph             --------------------------
	.section	.nv.callgraph,"",@"SHT_CUDA_CALLGRAPH"
	.align	4
	.sectionentsize	8
	.align		4
        /*0000*/ 	.word	0x00000000
	.align		4
        /*0004*/ 	.word	0xffffffff
	.align		4
        /*0008*/ 	.word	0x00000000
	.align		4
        /*000c*/ 	.word	0xfffffffe
	.align		4
        /*0010*/ 	.word	0x00000000
	.align		4
        /*0014*/ 	.word	0xfffffffd
	.align		4
        /*0018*/ 	.word	0x00000000
	.align		4
        /*001c*/ 	.word	0xfffffffc


//--------------------- .text._Z8rgb2grayPfS_ll   --------------------------
	.section	.text._Z8rgb2grayPfS_ll,"ax",@progbits
	.align	128
        .global         _Z8rgb2grayPfS_ll
        .type           _Z8rgb2grayPfS_ll,@function
        .size           _Z8rgb2grayPfS_ll,(.L_x_1 - _Z8rgb2grayPfS_ll)
        .other          _Z8rgb2grayPfS_ll,@"STO_CUDA_ENTRY STV_DEFAULT"
_Z8rgb2grayPfS_ll:
.text._Z8rgb2grayPfS_ll:
[----:B------:R-:W-:Y:S01]  /*0000*/  LDC R1, c[0x0][0x37c] ;  /* 0x0000df00ff017b82 */ /* 0x000fe20000000800 */
[----:B------:R-:W0:Y:S01]  /*0010*/  S2R R7, SR_TID.Y ;  /* 0x0000000000077919 */ /* 0x000e220000002200 */
[----:B------:R-:W1:Y:S01]  /*0020*/  LDCU UR4, c[0x0][0x360] ;  /* 0x00006c00ff0477ac */ /* 0x000e620008000800 */
[----:B------:R-:W0:Y:S01]  /*0030*/  S2R R0, SR_CTAID.Y ;  /* 0x0000000000007919 */ /* 0x000e220000002600 */
[----:B------:R-:W0:Y:S01]  /*0040*/  LDCU UR5, c[0x0][0x364] ;  /* 0x00006c80ff0577ac */ /* 0x000e220008000800 */
[----:B------:R-:W1:Y:S01]  /*0050*/  S2R R2, SR_TID.X ;  /* 0x0000000000027919 */ /* 0x000e620000002100 */
[----:B------:R-:W2:Y:S01]  /*0060*/  LDCU.128 UR8, c[0x0][0x390] ;  /* 0x00007200ff0877ac */ /* 0x000ea20008000c00 */
[----:B------:R-:W1:Y:S01]  /*0070*/  S2R R3, SR_CTAID.X ;  /* 0x0000000000037919 */ /* 0x000e620000002500 */
[----:B0-----:R-:W-:-:S05]  /*0080*/  IMAD R7, R0, UR5, R7 ;  /* 0x0000000500077c24 */ /* 0x001fca000f8e0207 */
[----:B--2---:R-:W-:Y:S01]  /*0090*/  ISETP.GE.U32.AND P1, PT, R7, UR10, PT ;  /* 0x0000000a07007c0c */ /* 0x004fe2000bf26070 */
[----:B-1----:R-:W-:-:S03]  /*00a0*/  IMAD R2, R3, UR4, R2 ;  /* 0x0000000403027c24 */ /* 0x002fc6000f8e0202 */
[----:B------:R-:W-:Y:S02]  /*00b0*/  ISETP.GE.AND.EX P1, PT, RZ, UR11, PT, P1 ;  /* 0x0000000bff007c0c */ /* 0x000fe4000bf26310 */
[----:B------:R-:W-:-:S04]  /*00c0*/  ISETP.GE.U32.AND P0, PT, R2, UR8, PT ;  /* 0x0000000802007c0c */ /* 0x000fc8000bf06070 */
[----:B------:R-:W-:-:S13]  /*00d0*/  ISETP.GE.OR.EX P0, PT, RZ, UR9, P1, P0 ;  /* 0x00000009ff007c0c */ /* 0x000fda0008f06700 */
[----:B------:R-:W-:Y:S05]  /*00e0*/  @P0 EXIT ;  /* 0x000000000000094d */ /* 0x000fea0003800000 */
[----:B------:R-:W0:Y:S01]  /*00f0*/  LDC.64 R4, c[0x0][0x380] ;  /* 0x0000e000ff047b82 */ /* 0x000e220000000a00 */
[----:B------:R-:W-:Y:S01]  /*0100*/  HFMA2 R3, -RZ, RZ, 0, 0 ;  /* 0x00000000ff037431 */ /* 0x000fe200000001ff */
[----:B------:R-:W1:Y:S01]  /*0110*/  LDCU.64 UR4, c[0x0][0x358] ;  /* 0x00006b00ff0477ac */ /* 0x000e620008000a00 */
[----:B------:R-:W-:Y:S01]  /*0120*/  UMOV UR6, 0xeb851eb8 ;  /* 0xeb851eb800067882 */ /* 0x000fe20000000000 */
[----:B------:R-:W-:Y:S01]  /*0130*/  UMOV UR7, 0x3fe6b851 ;  /* 0x3fe6b85100077882 */ /* 0x000fe20000000000 */
[----:B------:R-:W2:Y:S01]  /*0140*/  LDCU.64 UR10, c[0x0][0x388] ;  /* 0x00007100ff0a77ac */ /* 0x000ea20008000a00 */
[----:B------:R-:W-:-:S04]  /*0150*/  IMAD.WIDE.U32 R2, R7, UR8, R2 ;  /* 0x0000000807027c25 */ /* 0x000fc8000f8e0002 */
[----:B------:R-:W-:-:S04]  /*0160*/  IMAD R13, R7, UR9, R3 ;  /* 0x00000009070d7c24 */ /* 0x000fc8000f8e0203 */
[----:B------:R-:W-:Y:S02]  /*0170*/  IMAD R3, R13, 0xc, RZ ;  /* 0x0000000c0d037824 */ /* 0x000fe400078e02ff */
[----:B0-----:R-:W-:-:S05]  /*0180*/  IMAD.WIDE.U32 R4, R2, 0xc, R4 ;  /* 0x0000000c02047825 */ /* 0x001fca00078e0004 */
[----:B------:R-:W-:-:S05]  /*0190*/  IADD3 R5, PT, PT, R5, R3, RZ ;  /* 0x0000000305057210 */ /* 0x000fca0007ffe0ff */
[----:B-1----:R-:W3:Y:S04]  /*01a0*/  LDG.E R3, desc[UR4][R4.64+0x4] ;  /* 0x0000040404037981 */ /* 0x002ee8000c1e1900 */
[----:B------:R-:W4:Y:S04]  /*01b0*/  LDG.E R0, desc[UR4][R4.64] ;  /* 0x0000000404007981 */ /* 0x000f28000c1e1900 */
[----:B------:R2:W5:Y:S02]  /*01c0*/  LDG.E R10, desc[UR4][R4.64+0x8] ;  /* 0x00000804040a7981 */ /* 0x000564000c1e1900 */
[----:B--2---:R-:W-:-:S04]  /*01d0*/  LEA R4, P0, R2, UR10, 0x2 ;  /* 0x0000000a02047c11 */ /* 0x004fc8000f8010ff */
[----:B------:R-:W-:Y:S01]  /*01e0*/  LEA.HI.X R5, R2, UR11, R13, 0x2, P0 ;  /* 0x0000000b02057c11 */ /* 0x000fe200080f140d */
[----:B---3--:R-:W0:Y:S08]  /*01f0*/  F2F.F64.F32 R8, R3 ;  /* 0x0000000300087310 */ /* 0x008e300000201800 */
[----:B----4-:R-:W1:Y:S01]  /*0200*/  F2F.F64.F32 R6, R0 ;  /* 0x0000000000067310 */ /* 0x010e620000201800 */
[----:B0-----:R-:W-:-:S07]  /*0210*/  DMUL R8, R8, UR6 ;  /* 0x0000000608087c28 */ /* 0x001fce0008000000 */
[----:B-----5:R-:W0:Y:S01]  /*0220*/  F2F.F64.F32 R10, R10 ;  /* 0x0000000a000a7310 */ /* 0x020e220000201800 */
[----:B------:R-:W-:Y:S01]  /*0230*/  UMOV UR6, 0xae147ae1 ;  /* 0xae147ae100067882 */ /* 0x000fe20000000000 */
[----:B------:R-:W-:Y:S02]  /*0240*/  UMOV UR7, 0x3fcae147 ;  /* 0x3fcae14700077882 */ /* 0x000fe40000000000 */
[----:B-1----:R-:W-:Y:S01]  /*0250*/  DFMA R6, R6, UR6, R8 ;  /* 0x0000000606067c2b */ /* 0x002fe20008000008 */
[----:B------:R-:W-:Y:S01]  /*0260*/  UMOV UR6, 0x1eb851ec ;  /* 0x1eb851ec00067882 */ /* 0x000fe20000000000 */
[----:B------:R-:W-:-:S06]  /*0270*/  UMOV UR7, 0x3fb1eb85 ;  /* 0x3fb1eb8500077882 */ /* 0x000fcc0000000000 */
[----:B0-----:R-:W-:-:S10]  /*0280*/  DFMA R6, R10, UR6, R6 ;  /* 0x000000060a067c2b */ /* 0x001fd40008000006 */
[----:B------:R-:W0:Y:S02]  /*0290*/  F2F.F32.F64 R7, R6 ;  /* 0x0000000600077310 */ /* 0x000e240000301000 */
[----:B0-----:R-:W-:Y:S01]  /*02a0*/  STG.E desc[UR4][R4.64], R7 ;  /* 0x0000000704007986 */ /* 0x001fe2000c101904 */
[----:B------:R-:W-:Y:S05]  /*02b0*/  EXIT ;  /* 0x000000000000794d */ /* 0x000fea0003800000 */
.L_x_0:
[----:B------:R-:W-:-:S00]  /*02c0*/  BRA `(.L_x_0) ;  /* 0xfffffffc00fc7947 */ /* 0x000fc0000383ffff */
[----:B------:R-:W-:-:S00]  /*02d0*/  NOP ;  /* 0x0000000000007918 */ /* 0x000fc00000000000 */
        /* <DEDUP_REMOVED lines=10> */
.L_x_1:


//--------------------- .nv.shared.reserved.0     --------------------------
	.section	.nv.shared.reserved.0,"aw",@nobits
	.weak		__nv_reservedSMEM_offset_0_alias
	.size		__nv_reservedSMEM_offset_0_alias, 0, 64
	.other		__nv_reservedSMEM_offset_0_alias,@"STO_CUDA_RESERVED_SHARED STV_DEFAULT"
__nv_reservedSMEM_offset_0_alias:
	.zero		0
	.zero		64


//--------------------- .nv.constant0._Z8rgb2grayPfS_ll --------------------------
	.section	.nv.constant0._Z8rgb2grayPfS_ll,"a",@progbits
	.sectionflags	@""
	.align	4
.nv.constant0._Z8rgb2grayPfS_ll:
	.zero		928


//--------------------- SYMBOLS --------------------------

	.type		.nv.reservedSmem.offset0,@object
	.size		.nv.reservedSmem.offset0,0x4
